	.headerflags	@"EF_CUDA_TEXMODE_UNIFIED EF_CUDA_64BIT_ADDRESS EF_CUDA_ACCELERATORS EF_CUDA_SM90 EF_CUDA_VIRTUAL_SM(EF_CUDA_SM90)"
	.elftype	@"ET_EXEC"


//--------------------- .nv.info                  --------------------------
	.section	.nv.info,"",@"SHT_CUDA_INFO"
	.align	4


	//----- nvinfo : EIATTR_REGCOUNT
	.align		4
        /*0000*/ 	.byte	0x04, 0x2f
        /*0002*/ 	.short	(.L_1 - .L_0)
	.align		4
.L_0:
        /*0004*/ 	.word	index@(triton_poi_fused_convolution_35)
        /*0008*/ 	.word	0x00000020


	//----- nvinfo : EIATTR_MIN_STACK_SIZE
	.align		4
.L_1:
        /*000c*/ 	.byte	0x04, 0x12
        /*000e*/ 	.short	(.L_3 - .L_2)
	.align		4
.L_2:
        /*0010*/ 	.word	index@(triton_poi_fused_convolution_35)
        /*0014*/ 	.word	0x00000000


	//----- nvinfo : EIATTR_FRAME_SIZE
	.align		4
.L_3:
        /*0018*/ 	.byte	0x04, 0x11
        /*001a*/ 	.short	(.L_5 - .L_4)
	.align		4
.L_4:
        /*001c*/ 	.word	index@(triton_poi_fused_convolution_35)
        /*0020*/ 	.word	0x00000000


	//----- nvinfo : EIATTR_MIN_STACK_SIZE
	.align		4
.L_5:
        /*0024*/ 	.byte	0x04, 0x12
        /*0026*/ 	.short	(.L_7 - .L_6)
	.align		4
.L_6:
        /*0028*/ 	.word	index@(triton_poi_fused_convolution_35)
        /*002c*/ 	.word	0x00000000
.L_7:


//--------------------- .nv.info.triton_poi_fused_convolution_35 --------------------------
	.section	.nv.info.triton_poi_fused_convolution_35,"",@"SHT_CUDA_INFO"
	.sectionflags	@""
	.align	4


	//----- nvinfo : EIATTR_CUDA_API_VERSION
	.align		4
        /*0000*/ 	.byte	0x04, 0x37
        /*0002*/ 	.short	(.L_9 - .L_8)
.L_8:
        /*0004*/ 	.word	0x0000007c


	//----- nvinfo : EIATTR_KPARAM_INFO
	.align		4
.L_9:
        /*0008*/ 	.byte	0x04, 0x17
        /*000a*/ 	.short	(.L_11 - .L_10)
.L_10:
        /*000c*/ 	.word	0x00000000
        /*0010*/ 	.short	0x0004
        /*0012*/ 	.short	0x001c
        /*0014*/ 	.byte	0x00, 0xf0, 0x11, 0x00


	//----- nvinfo : EIATTR_KPARAM_INFO
	.align		4
.L_11:
        /*0018*/ 	.byte	0x04, 0x17
        /*001a*/ 	.short	(.L_13 - .L_12)
.L_12:
        /*001c*/ 	.word	0x00000000
        /*0020*/ 	.short	0x0003
        /*0022*/ 	.short	0x0018
        /*0024*/ 	.byte	0x00, 0xf0, 0x11, 0x00


	//----- nvinfo : EIATTR_KPARAM_INFO
	.align		4
.L_13:
        /*0028*/ 	.byte	0x04, 0x17
        /*002a*/ 	.short	(.L_15 - .L_14)
.L_14:
        /*002c*/ 	.word	0x00000000
        /*0030*/ 	.short	0x0002
        /*0032*/ 	.short	0x0010
        /*0034*/ 	.byte	0x00, 0xf4, 0x21, 0x00


	//----- nvinfo : EIATTR_KPARAM_INFO
	.align		4
.L_15:
        /*0038*/ 	.byte	0x04, 0x17
        /*003a*/ 	.short	(.L_17 - .L_16)
.L_16:
        /*003c*/ 	.word	0x00000000
        /*0040*/ 	.short	0x0001
        /*0042*/ 	.short	0x0008
        /*0044*/ 	.byte	0x00, 0xf4, 0x21, 0x00


	//----- nvinfo : EIATTR_KPARAM_INFO
	.align		4
.L_17:
        /*0048*/ 	.byte	0x04, 0x17
        /*004a*/ 	.short	(.L_19 - .L_18)
.L_18:
        /*004c*/ 	.word	0x00000000
        /*0050*/ 	.short	0x0000
        /*0052*/ 	.short	0x0000
        /*0054*/ 	.byte	0x00, 0xf4, 0x21, 0x00


	//----- nvinfo : EIATTR_SPARSE_MMA_MASK
	.align		4
.L_19:
        /*0058*/ 	.byte	0x03, 0x50
        /*005a*/ 	.short	0x0000


	//----- nvinfo : EIATTR_MAXREG_COUNT
	.align		4
        /*005c*/ 	.byte	0x03, 0x1b
        /*005e*/ 	.short	0x00ff


	//----- nvinfo : EIATTR_EXIT_INSTR_OFFSETS
	.align		4
        /*0060*/ 	.byte	0x04, 0x1c
        /*0062*/ 	.short	(.L_21 - .L_20)


	//   ....[0]....
.L_20:
        /*0064*/ 	.word	0x00000980


	//   ....[1]....
        /*0068*/ 	.word	0x00000a10


	//----- nvinfo : EIATTR_REQNTID
	.align		4
.L_21:
        /*006c*/ 	.byte	0x04, 0x10
        /*006e*/ 	.short	(.L_23 - .L_22)
.L_22:
        /*0070*/ 	.word	0x00000100
        /*0074*/ 	.word	0x00000001
        /*0078*/ 	.word	0x00000001


	//----- nvinfo : EIATTR_CBANK_PARAM_SIZE
	.align		4
.L_23:
        /*007c*/ 	.byte	0x03, 0x19
        /*007e*/ 	.short	0x0020


	//----- nvinfo : EIATTR_PARAM_CBANK
	.align		4
        /*0080*/ 	.byte	0x04, 0x0a
        /*0082*/ 	.short	(.L_25 - .L_24)
	.align		4
.L_24:
        /*0084*/ 	.word	index@(.nv.constant0.triton_poi_fused_convolution_35)
        /*0088*/ 	.short	0x0210
        /*008a*/ 	.short	0x0020


	//----- nvinfo : EIATTR_SW_WAR
	.align		4
.L_25:
        /*008c*/ 	.byte	0x04, 0x36
        /*008e*/ 	.short	(.L_27 - .L_26)
.L_26:
        /*0090*/ 	.word	0x00000008
.L_27:


//--------------------- .nv.callgraph             --------------------------
	.section	.nv.callgraph,"",@"SHT_CUDA_CALLGRAPH"
	.align	4
	.sectionentsize	8
	.align		4
        /*0000*/ 	.word	0x00000000
	.align		4
        /*0004*/ 	.word	0xffffffff
	.align		4
        /*0008*/ 	.word	0x00000000
	.align		4
        /*000c*/ 	.word	0xfffffffe
	.align		4
        /*0010*/ 	.word	0x00000000
	.align		4
        /*0014*/ 	.word	0xfffffffd
	.align		4
        /*0018*/ 	.word	0x00000000
	.align		4
        /*001c*/ 	.word	0xfffffffc


//--------------------- .text.triton_poi_fused_convolution_35 --------------------------
	.section	.text.triton_poi_fused_convolution_35,"ax",@progbits
	.sectionflags	@"SHF_BARRIERS=1"
	.align	128
        .global         triton_poi_fused_convolution_35
        .type           triton_poi_fused_convolution_35,@function
        .size           triton_poi_fused_convolution_35,(.L_x_1 - triton_poi_fused_convolution_35)
        .other          triton_poi_fused_convolution_35,@"STO_CUDA_ENTRY STV_DEFAULT"
triton_poi_fused_convolution_35:
.text.triton_poi_fused_convolution_35:
[----:B------:R-:W0:Y:S01]  /*0000*/  LDC R1, c[0x0][0x28] ;  /* 0x00000a00ff017b82 */ /* 0x000e220000000800 */
[----:B------:R-:W1:Y:S07]  /*0010*/  S2R R0, SR_CTAID.Y ;  /* 0x0000000000007919 */ /* 0x000e6e0000002600 */
[----:B------:R-:W2:Y:S01]  /*0020*/  LDC.64 R4, c[0x0][0x218] ;  /* 0x00008600ff047b82 */ /* 0x000ea20000000a00 */
[----:B------:R-:W-:Y:S02]  /*0030*/  CS2R R12, SRZ ;  /* 0x00000000000c7805 */ /* 0x000fe4000001ff00 */
[----:B------:R-:W-:Y:S01]  /*0040*/  CS2R R14, SRZ ;  /* 0x00000000000e7805 */ /* 0x000fe2000001ff00 */
[----:B------:R-:W3:Y:S01]  /*0050*/  S2R R25, SR_TID.X ;  /* 0x0000000000197919 */ /* 0x000ee20000002100 */
[----:B------:R-:W-:Y:S01]  /*0060*/  ULDC.64 UR6, c[0x0][0x208] ;  /* 0x0000820000067ab9 */ /* 0x000fe20000000a00 */
[----:B------:R-:W4:Y:S02]  /*0070*/  S2R R7, SR_CTAID.X ;  /* 0x0000000000077919 */ /* 0x000f240000002500 */
[----:B------:R-:W5:Y:S01]  /*0080*/  LDC.64 R26, c[0x0][0x210] ;  /* 0x00008400ff1a7b82 */ /* 0x000f620000000a00 */
[----:B-1----:R-:W-:Y:S01]  /*0090*/  IMAD.SHL.U32 R21, R0, 0x40, RZ ;  /* 0x0000004000157824 */ /* 0x002fe200078e00ff */
[----:B------:R-:W-:Y:S01]  /*00a0*/  SHF.R.S32.HI R3, RZ, 0x19, R0 ;  /* 0x00000019ff037819 */ /* 0x000fe20000011400 */
[----:B---3--:R-:W-:-:S03]  /*00b0*/  IMAD.SHL.U32 R2, R25, 0x4, RZ ;  /* 0x0000000419027824 */ /* 0x008fc600078e00ff */
[----:B------:R-:W-:Y:S02]  /*00c0*/  SGXT R3, R3, 0x1 ;  /* 0x000000010303781a */ /* 0x000fe40000000200 */
[----:B------:R-:W-:Y:S02]  /*00d0*/  SHF.R.U32.HI R9, RZ, 0x4, R25 ;  /* 0x00000004ff097819 */ /* 0x000fe40000011619 */
[----:B------:R-:W-:-:S04]  /*00e0*/  LOP3.LUT R6, R21, 0x3c, R2, 0xf8, !PT ;  /* 0x0000003c15067812 */ /* 0x000fc800078ef802 */
[----:B------:R-:W-:Y:S01]  /*00f0*/  LEA.HI R0, R3, R6, RZ, 0x8 ;  /* 0x0000000603007211 */ /* 0x000fe200078f40ff */
[----:B----4-:R-:W-:-:S03]  /*0100*/  IMAD.SHL.U32 R3, R7, 0x40, RZ ;  /* 0x0000004007037824 */ /* 0x010fc600078e00ff */
[C---:B------:R-:W-:Y:S01]  /*0110*/  LOP3.LUT R7, R0.reuse, 0xffffff00, RZ, 0xc0, !PT ;  /* 0xffffff0000077812 */ /* 0x040fe200078ec0ff */
[----:B------:R-:W-:Y:S01]  /*0120*/  IMAD.SHL.U32 R8, R0, 0x100, RZ ;  /* 0x0000010000087824 */ /* 0x000fe200078e00ff */
[----:B------:R-:W-:-:S03]  /*0130*/  SGXT.U32 R0, R9, 0x4 ;  /* 0x000000040900781a */ /* 0x000fc60000000000 */
[----:B------:R-:W-:Y:S01]  /*0140*/  IMAD.IADD R9, R6, 0x1, -R7 ;  /* 0x0000000106097824 */ /* 0x000fe200078e0a07 */
[----:B------:R-:W-:Y:S02]  /*0150*/  LOP3.LUT R8, R8, 0xffff0000, RZ, 0xc0, !PT ;  /* 0xffff000008087812 */ /* 0x000fe400078ec0ff */
[----:B------:R-:W-:Y:S01]  /*0160*/  LOP3.LUT R7, R3, R0, RZ, 0xfc, !PT ;  /* 0x0000000003077212 */ /* 0x000fe200078efcff */
[----:B--2---:R-:W-:-:S03]  /*0170*/  IMAD.WIDE R4, R9, 0x4, R4 ;  /* 0x0000000409047825 */ /* 0x004fc600078e0204 */
[----:B------:R-:W-:Y:S01]  /*0180*/  ISETP.GE.AND P0, PT, R7, 0x100, PT ;  /* 0x000001000700780c */ /* 0x000fe20003f06270 */
[----:B------:R-:W-:-:S04]  /*0190*/  IMAD.IADD R8, R9, 0x1, R8 ;  /* 0x0000000109087824 */ /* 0x000fc800078e0208 */
[----:B------:R-:W-:Y:S02]  /*01a0*/  IMAD R11, R7, 0x100, R8 ;  /* 0x00000100070b7824 */ /* 0x000fe400078e0208 */
[----:B------:R-:W2:Y:S02]  /*01b0*/  LDG.E.EL.128 R4, desc[UR6][R4.64] ;  /* 0x0000000604047981 */ /* 0x000ea4000c2e1d00 */
[----:B-----5:R-:W-:-:S05]  /*01c0*/  IMAD.WIDE R10, R11, 0x4, R26 ;  /* 0x000000040b0a7825 */ /* 0x020fca00078e021a */
[----:B------:R1:W2:Y:S01]  /*01d0*/  @!P0 LDG.E.EL.128 R12, desc[UR6][R10.64] ;  /* 0x000000060a0c8981 */ /* 0x0002a2000c2e1d00 */
[----:B------:R-:W3:Y:S01]  /*01e0*/  S2UR UR5, SR_CgaCtaId ;  /* 0x00000000000579c3 */ /* 0x000ee20000008800 */
[----:B------:R-:W-:Y:S01]  /*01f0*/  IMAD.SHL.U32 R9, R25, 0x100, RZ ;  /* 0x0000010019097824 */ /* 0x000fe200078e00ff */
[----:B------:R-:W-:Y:S01]  /*0200*/  UMOV UR4, 0x400 ;  /* 0x0000040000047882 */ /* 0x000fe20000000000 */
[----:B------:R-:W-:-:S03]  /*0210*/  SHF.R.U32.HI R22, RZ, 0x4, R25 ;  /* 0x00000004ff167819 */ /* 0x000fc60000011619 */
[----:B------:R-:W-:Y:S02]  /*0220*/  LOP3.LUT R9, R9, 0xf00, RZ, 0xc0, !PT ;  /* 0x00000f0009097812 */ /* 0x000fe400078ec0ff */
[----:B------:R-:W-:Y:S02]  /*0230*/  SGXT.U32 R22, R22, 0x4 ;  /* 0x000000041616781a */ /* 0x000fe40000000000 */
[C---:B------:R-:W-:Y:S02]  /*0240*/  LOP3.LUT R16, R9.reuse, 0x40, RZ, 0xfc, !PT ;  /* 0x0000004009107812 */ /* 0x040fe400078efcff */
[C---:B-1----:R-:W-:Y:S02]  /*0250*/  LOP3.LUT R10, R9.reuse, 0x80, RZ, 0xfc, !PT ;  /* 0x00000080090a7812 */ /* 0x042fe400078efcff */
[C---:B------:R-:W-:Y:S02]  /*0260*/  LOP3.LUT R18, R9.reuse, 0xc0, RZ, 0xfc, !PT ;  /* 0x000000c009127812 */ /* 0x040fe400078efcff */
[----:B------:R-:W-:Y:S01]  /*0270*/  LOP3.LUT R22, R9, R22, RZ, 0xfc, !PT ;  /* 0x0000001609167212 */ /* 0x000fe200078efcff */
[----:B---3--:R-:W-:-:S06]  /*0280*/  UPRMT UR4, UR5, 0x654, UR4 ;  /* 0x0000065405047896 */ /* 0x008fcc0008000004 */
[----:B------:R-:W-:Y:S02]  /*0290*/  LEA.HI R17, R9, UR4, RZ, 0x1c ;  /* 0x0000000409117c11 */ /* 0x000fe4000f8fe0ff */
[----:B------:R-:W-:Y:S02]  /*02a0*/  LEA.HI R23, R16, UR4, RZ, 0x1c ;  /* 0x0000000410177c11 */ /* 0x000fe4000f8fe0ff */
[----:B------:R-:W-:Y:S02]  /*02b0*/  LEA.HI R11, R10, UR4, RZ, 0x1c ;  /* 0x000000040a0b7c11 */ /* 0x000fe4000f8fe0ff */
[----:B------:R-:W-:Y:S02]  /*02c0*/  LEA.HI R19, R18, UR4, RZ, 0x1c ;  /* 0x0000000412137c11 */ /* 0x000fe4000f8fe0ff */
[----:B------:R-:W-:Y:S01]  /*02d0*/  LOP3.LUT R9, R3, 0x10, R0, 0xfe, !PT ;  /* 0x0000001003097812 */ /* 0x000fe200078efe00 */
[C---:B------:R-:W-:Y:S02]  /*02e0*/  IMAD R24, R22.reuse, 0x4, R17 ;  /* 0x0000000416187824 */ /* 0x040fe400078e0211 */
[C---:B------:R-:W-:Y:S01]  /*02f0*/  IMAD R23, R22.reuse, 0x4, R23 ;  /* 0x0000000416177824 */ /* 0x040fe200078e0217 */
[C---:B------:R-:W-:Y:S01]  /*0300*/  ISETP.GE.AND P0, PT, R9.reuse, 0x100, PT ;  /* 0x000001000900780c */ /* 0x040fe20003f06270 */
[C---:B------:R-:W-:Y:S01]  /*0310*/  IMAD R20, R22.reuse, 0x4, R11 ;  /* 0x0000000416147824 */ /* 0x040fe200078e020b */
[----:B------:R-:W-:Y:S01]  /*0320*/  LOP3.LUT R29, R3, 0x20, R0, 0xfe, !PT ;  /* 0x00000020031d7812 */ /* 0x000fe200078efe00 */
[----:B------:R-:W-:Y:S01]  /*0330*/  IMAD R22, R22, 0x4, R19 ;  /* 0x0000000416167824 */ /* 0x000fe200078e0213 */
[----:B------:R-:W-:Y:S01]  /*0340*/  LOP3.LUT R19, R3, 0x30, R0, 0xfe, !PT ;  /* 0x0000003003137812 */ /* 0x000fe200078efe00 */
[--C-:B------:R-:W-:Y:S01]  /*0350*/  IMAD R17, R9, 0x100, R8.reuse ;  /* 0x0000010009117824 */ /* 0x100fe200078e0208 */
[C---:B------:R-:W-:Y:S01]  /*0360*/  ISETP.GE.AND P1, PT, R29.reuse, 0x100, PT ;  /* 0x000001001d00780c */ /* 0x040fe20003f26270 */
[--C-:B------:R-:W-:Y:S01]  /*0370*/  IMAD R29, R29, 0x100, R8.reuse ;  /* 0x000001001d1d7824 */ /* 0x100fe200078e0208 */
[C---:B------:R-:W-:Y:S01]  /*0380*/  ISETP.GE.AND P2, PT, R19.reuse, 0x100, PT ;  /* 0x000001001300780c */ /* 0x040fe20003f46270 */
[----:B------:R-:W-:Y:S01]  /*0390*/  IMAD R19, R19, 0x100, R8 ;  /* 0x0000010013137824 */ /* 0x000fe200078e0208 */
[----:B------:R-:W-:-:S02]  /*03a0*/  CS2R R8, SRZ ;  /* 0x0000000000087805 */ /* 0x000fc4000001ff00 */
[----:B------:R-:W-:Y:S01]  /*03b0*/  CS2R R10, SRZ ;  /* 0x00000000000a7805 */ /* 0x000fe2000001ff00 */
[----:B------:R-:W-:-:S05]  /*03c0*/  IMAD.WIDE R16, R17, 0x4, R26 ;  /* 0x0000000411107825 */ /* 0x000fca00078e021a */
[----:B------:R1:W3:Y:S01]  /*03d0*/  @!P0 LDG.E.EL.128 R8, desc[UR6][R16.64] ;  /* 0x0000000610088981 */ /* 0x0002e2000c2e1d00 */
[----:B------:R-:W-:-:S04]  /*03e0*/  IMAD.WIDE R28, R29, 0x4, R26 ;  /* 0x000000041d1c7825 */ /* 0x000fc800078e021a */
[----:B------:R-:W-:-:S04]  /*03f0*/  IMAD.WIDE R26, R19, 0x4, R26 ;  /* 0x00000004131a7825 */ /* 0x000fc800078e021a */
[----:B--2---:R-:W-:Y:S01]  /*0400*/  FADD R12, R4, R12 ;  /* 0x0000000c040c7221 */ /* 0x004fe20000000000 */
[----:B------:R-:W-:Y:S01]  /*0410*/  FADD R18, R5, R13 ;  /* 0x0000000d05127221 */ /* 0x000fe20000000000 */
[----:B-1----:R-:W-:Y:S01]  /*0420*/  FADD R17, R6, R14 ;  /* 0x0000000e06117221 */ /* 0x002fe20000000000 */
[----:B------:R-:W-:Y:S02]  /*0430*/  FADD R15, R7, R15 ;  /* 0x0000000f070f7221 */ /* 0x000fe40000000000 */
[----:B------:R1:W-:Y:S04]  /*0440*/  STS [R24], R12 ;  /* 0x0000000c18007388 */ /* 0x0003e80000000800 */
[----:B------:R2:W-:Y:S04]  /*0450*/  STS [R23+0x100], R18 ;  /* 0x0001001217007388 */ /* 0x0005e80000000800 */
[----:B------:R4:W-:Y:S01]  /*0460*/  STS [R20+0x200], R17 ;  /* 0x0002001114007388 */ /* 0x0009e20000000800 */
[----:B-1----:R-:W-:-:S03]  /*0470*/  CS2R R12, SRZ ;  /* 0x00000000000c7805 */ /* 0x002fc6000001ff00 */
[----:B------:R1:W-:Y:S01]  /*0480*/  STS [R22+0x300], R15 ;  /* 0x0003000f16007388 */ /* 0x0003e20000000800 */
[----:B--2---:R-:W-:Y:S02]  /*0490*/  CS2R R18, SRZ ;  /* 0x0000000000127805 */ /* 0x004fe4000001ff00 */
[----:B----4-:R-:W-:Y:S02]  /*04a0*/  CS2R R16, SRZ ;  /* 0x0000000000107805 */ /* 0x010fe4000001ff00 */
[----:B-1----:R-:W-:-:S04]  /*04b0*/  CS2R R14, SRZ ;  /* 0x00000000000e7805 */ /* 0x002fc8000001ff00 */
[----:B------:R-:W2:Y:S04]  /*04c0*/  @!P2 LDG.E.EL.128 R16, desc[UR6][R26.64] ;  /* 0x000000061a10a981 */ /* 0x000ea8000c2e1d00 */
[----:B------:R-:W4:Y:S01]  /*04d0*/  @!P1 LDG.E.EL.128 R12, desc[UR6][R28.64] ;  /* 0x000000061c0c9981 */ /* 0x000f22000c2e1d00 */
[----:B---3--:R-:W-:-:S05]  /*04e0*/  FADD R8, R4, R8 ;  /* 0x0000000804087221 */ /* 0x008fca0000000000 */
[----:B------:R1:W-:Y:S02]  /*04f0*/  STS [R24+0x40], R8 ;  /* 0x0000400818007388 */ /* 0x0003e40000000800 */
[----:B-1----:R-:W1:Y:S01]  /*0500*/  S2R R8, SR_TID.X ;  /* 0x0000000000087919 */ /* 0x002e620000002100 */
[----:B------:R-:W-:Y:S01]  /*0510*/  FADD R9, R5, R9 ;  /* 0x0000000905097221 */ /* 0x000fe20000000000 */
[----:B------:R-:W-:Y:S01]  /*0520*/  FADD R10, R6, R10 ;  /* 0x0000000a060a7221 */ /* 0x000fe20000000000 */
[----:B------:R-:W-:-:S03]  /*0530*/  FADD R11, R7, R11 ;  /* 0x0000000b070b7221 */ /* 0x000fc60000000000 */
[----:B------:R2:W-:Y:S04]  /*0540*/  STS [R23+0x140], R9 ;  /* 0x0001400917007388 */ /* 0x0005e80000000800 */
[----:B------:R-:W-:Y:S04]  /*0550*/  STS [R20+0x240], R10 ;  /* 0x0002400a14007388 */ /* 0x000fe80000000800 */
[----:B------:R3:W-:Y:S01]  /*0560*/  STS [R22+0x340], R11 ;  /* 0x0003400b16007388 */ /* 0x0007e20000000800 */
[----:B------:R-:W-:Y:S01]  /*0570*/  SHF.R.U32.HI R25, RZ, 0x2, R25 ;  /* 0x00000002ff197819 */ /* 0x000fe20000011619 */
[----:B-1----:R-:W-:-:S03]  /*0580*/  IMAD.SHL.U32 R8, R8, 0x4, RZ ;  /* 0x0000000408087824 */ /* 0x002fc600078e00ff */
[----:B------:R-:W-:-:S05]  /*0590*/  LOP3.LUT R25, R25, 0x3c, RZ, 0xc0, !PT ;  /* 0x0000003c19197812 */ /* 0x000fca00078ec0ff */
[----:B------:R-:W-:Y:S01]  /*05a0*/  VIADD R25, R25, UR4 ;  /* 0x0000000419197c36 */ /* 0x000fe20008000000 */
[----:B------:R-:W-:Y:S02]  /*05b0*/  LOP3.LUT R2, R3, 0x3c, R2, 0xf8, !PT ;  /* 0x0000003c03027812 */ /* 0x000fe400078ef802 */
[----:B------:R-:W-:Y:S02]  /*05c0*/  LOP3.LUT R3, R21, R0, RZ, 0xfc, !PT ;  /* 0x0000000015037212 */ /* 0x000fe400078efcff */
[----:B------:R-:W-:-:S03]  /*05d0*/  ISETP.GE.AND P0, PT, R2, 0x100, PT ;  /* 0x000001000200780c */ /* 0x000fc60003f06270 */
[----:B------:R-:W-:Y:S02]  /*05e0*/  IMAD R3, R3, 0x100, R2 ;  /* 0x0000010003037824 */ /* 0x000fe400078e0202 */
[C---:B--2---:R-:W-:Y:S01]  /*05f0*/  FADD R9, R4.reuse, R16 ;  /* 0x0000001004097221 */ /* 0x044fe20000000000 */
[----:B----4-:R-:W-:Y:S01]  /*0600*/  FADD R29, R4, R12 ;  /* 0x0000000c041d7221 */ /* 0x010fe20000000000 */
[----:B------:R-:W-:Y:S01]  /*0610*/  FADD R12, R5, R13 ;  /* 0x0000000d050c7221 */ /* 0x000fe20000000000 */
[C---:B------:R-:W-:Y:S01]  /*0620*/  FADD R13, R6.reuse, R14 ;  /* 0x0000000e060d7221 */ /* 0x040fe20000000000 */
[----:B------:R-:W-:Y:S01]  /*0630*/  FADD R15, R7, R15 ;  /* 0x0000000f070f7221 */ /* 0x000fe20000000000 */
[----:B------:R-:W-:Y:S01]  /*0640*/  FADD R4, R5, R17 ;  /* 0x0000001105047221 */ /* 0x000fe20000000000 */
[----:B------:R-:W-:Y:S01]  /*0650*/  STS [R24+0x80], R29 ;  /* 0x0000801d18007388 */ /* 0x000fe20000000800 */
[----:B---3--:R-:W-:Y:S01]  /*0660*/  FADD R11, R6, R18 ;  /* 0x00000012060b7221 */ /* 0x008fe20000000000 */
[----:B------:R-:W-:-:S02]  /*0670*/  FADD R19, R7, R19 ;  /* 0x0000001307137221 */ /* 0x000fc40000000000 */
[----:B------:R-:W-:Y:S04]  /*0680*/  STS [R23+0x180], R12 ;  /* 0x0001800c17007388 */ /* 0x000fe80000000800 */
[----:B------:R-:W-:Y:S04]  /*0690*/  STS [R20+0x280], R13 ;  /* 0x0002800d14007388 */ /* 0x000fe80000000800 */
[----:B------:R-:W-:Y:S01]  /*06a0*/  STS [R22+0x380], R15 ;  /* 0x0003800f16007388 */ /* 0x000fe20000000800 */
[----:B------:R-:W-:-:S03]  /*06b0*/  LOP3.LUT R16, R8, 0x3fc, RZ, 0xc0, !PT ;  /* 0x000003fc08107812 */ /* 0x000fc600078ec0ff */
[----:B------:R-:W-:Y:S04]  /*06c0*/  STS [R24+0xc0], R9 ;  /* 0x0000c00918007388 */ /* 0x000fe80000000800 */
[----:B------:R-:W-:Y:S04]  /*06d0*/  STS [R23+0x1c0], R4 ;  /* 0x0001c00417007388 */ /* 0x000fe80000000800 */
[----:B------:R-:W-:Y:S04]  /*06e0*/  STS [R20+0x2c0], R11 ;  /* 0x0002c00b14007388 */ /* 0x000fe80000000800 */
[----:B------:R1:W-:Y:S01]  /*06f0*/  STS [R22+0x3c0], R19 ;  /* 0x0003c01316007388 */ /* 0x0003e20000000800 */
[----:B------:R-:W-:-:S02]  /*0700*/  LOP3.LUT R5, R16, 0x400, RZ, 0xfc, !PT ;  /* 0x0000040010057812 */ /* 0x000fc400078efcff */
[C---:B------:R-:W-:Y:S02]  /*0710*/  LOP3.LUT R6, R16.reuse, 0x800, RZ, 0xfc, !PT ;  /* 0x0000080010067812 */ /* 0x040fe400078efcff */
[----:B------:R-:W-:Y:S02]  /*0720*/  SHF.R.U32.HI R5, RZ, 0x4, R5 ;  /* 0x00000004ff057819 */ /* 0x000fe40000011605 */
[----:B------:R-:W-:Y:S02]  /*0730*/  SHF.R.U32.HI R6, RZ, 0x4, R6 ;  /* 0x00000004ff067819 */ /* 0x000fe40000011606 */
[----:B------:R-:W-:Y:S01]  /*0740*/  LOP3.LUT R5, R5, 0x7c, RZ, 0xc0, !PT ;  /* 0x0000007c05057812 */ /* 0x000fe200078ec0ff */
[----:B------:R-:W-:Y:S01]  /*0750*/  IMAD R25, R16, 0x4, R25 ;  /* 0x0000000410197824 */ /* 0x000fe200078e0219 */
[----:B------:R-:W-:Y:S01]  /*0760*/  BAR.SYNC.DEFER_BLOCKING 0x0 ;  /* 0x0000000000007b1d */ /* 0x000fe20000010000 */
[----:B------:R-:W-:Y:S02]  /*0770*/  LOP3.LUT R6, R6, 0xbc, RZ, 0xc0, !PT ;  /* 0x000000bc06067812 */ /* 0x000fe400078ec0ff */
[----:B------:R-:W-:-:S03]  /*0780*/  VIADD R5, R5, UR4 ;  /* 0x0000000405057c36 */ /* 0x000fc60008000000 */
[----:B------:R-:W-:Y:S02]  /*0790*/  VIADD R7, R6, UR4 ;  /* 0x0000000406077c36 */ /* 0x000fe40008000000 */
[----:B-1----:R-:W1:Y:S01]  /*07a0*/  LDC.64 R18, c[0x0][0x220] ;  /* 0x00008800ff127b82 */ /* 0x002e620000000a00 */
[C---:B------:R-:W-:Y:S02]  /*07b0*/  IMAD R24, R16.reuse, 0x4, R5 ;  /* 0x0000000410187824 */ /* 0x040fe400078e0205 */
[----:B------:R-:W-:Y:S01]  /*07c0*/  IMAD R26, R16, 0x4, R7 ;  /* 0x00000004101a7824 */ /* 0x000fe200078e0207 */
[----:B------:R-:W-:Y:S04]  /*07d0*/  LDS R4, [R25] ;  /* 0x0000000019047984 */ /* 0x000fe80000000800 */
[----:B------:R-:W-:Y:S04]  /*07e0*/  LDS R5, [R25+0x4] ;  /* 0x0000040019057984 */ /* 0x000fe80000000800 */
[----:B------:R-:W-:Y:S04]  /*07f0*/  LDS R6, [R25+0x8] ;  /* 0x0000080019067984 */ /* 0x000fe80000000800 */
[----:B------:R-:W2:Y:S04]  /*0800*/  LDS R7, [R25+0xc] ;  /* 0x00000c0019077984 */ /* 0x000ea80000000800 */
[----:B------:R-:W-:Y:S04]  /*0810*/  LDS R8, [R24+0x1000] ;  /* 0x0010000018087984 */ /* 0x000fe80000000800 */
[----:B------:R-:W-:Y:S04]  /*0820*/  LDS R9, [R24+0x1004] ;  /* 0x0010040018097984 */ /* 0x000fe80000000800 */
[----:B------:R-:W-:Y:S04]  /*0830*/  LDS R10, [R24+0x1008] ;  /* 0x00100800180a7984 */ /* 0x000fe80000000800 */
[----:B------:R3:W4:Y:S04]  /*0840*/  LDS R11, [R24+0x100c] ;  /* 0x00100c00180b7984 */ /* 0x0007280000000800 */
[----:B------:R-:W-:Y:S04]  /*0850*/  LDS R12, [R26+0x2000] ;  /* 0x002000001a0c7984 */ /* 0x000fe80000000800 */
[----:B------:R-:W-:Y:S04]  /*0860*/  LDS R13, [R26+0x2004] ;  /* 0x002004001a0d7984 */ /* 0x000fe80000000800 */
[----:B------:R-:W-:Y:S04]  /*0870*/  LDS R14, [R26+0x2008] ;  /* 0x002008001a0e7984 */ /* 0x000fe80000000800 */
[----:B------:R5:W4:Y:S01]  /*0880*/  LDS R15, [R26+0x200c] ;  /* 0x00200c001a0f7984 */ /* 0x000b220000000800 */
[----:B------:R-:W-:-:S02]  /*0890*/  LOP3.LUT R17, R21, 0x10, R0, 0xfe, !PT ;  /* 0x0000001015117812 */ /* 0x000fc400078efe00 */
[----:B------:R-:W-:Y:S02]  /*08a0*/  LOP3.LUT R20, R16, 0xc00, RZ, 0xfc, !PT ;  /* 0x00000c0010147812 */ /* 0x000fe400078efcff */
[----:B------:R-:W-:Y:S01]  /*08b0*/  LOP3.LUT R23, R21, 0x20, R0, 0xfe, !PT ;  /* 0x0000002015177812 */ /* 0x000fe200078efe00 */
[----:B------:R-:W-:Y:S01]  /*08c0*/  IMAD R17, R17, 0x100, R2 ;  /* 0x0000010011117824 */ /* 0x000fe200078e0202 */
[----:B------:R-:W-:-:S03]  /*08d0*/  SHF.R.U32.HI R20, RZ, 0x4, R20 ;  /* 0x00000004ff147819 */ /* 0x000fc60000011614 */
[----:B------:R-:W-:Y:S01]  /*08e0*/  IMAD R27, R23, 0x100, R2 ;  /* 0x00000100171b7824 */ /* 0x000fe200078e0202 */
[----:B------:R-:W-:Y:S01]  /*08f0*/  LOP3.LUT R20, R20, 0xfc, RZ, 0xc0, !PT ;  /* 0x000000fc14147812 */ /* 0x000fe200078ec0ff */
[----:B-1----:R-:W-:-:S04]  /*0900*/  IMAD.WIDE R22, R3, 0x4, R18 ;  /* 0x0000000403167825 */ /* 0x002fc800078e0212 */
[--C-:B---3--:R-:W-:Y:S01]  /*0910*/  IMAD.WIDE R24, R17, 0x4, R18.reuse ;  /* 0x0000000411187825 */ /* 0x108fe200078e0212 */
[----:B--2---:R1:W-:Y:S03]  /*0920*/  @!P0 STG.E.128 desc[UR6][R22.64], R4 ;  /* 0x0000000416008986 */ /* 0x0043e6000c101d06 */
[----:B-----5:R-:W-:-:S04]  /*0930*/  IMAD.WIDE R26, R27, 0x4, R18 ;  /* 0x000000041b1a7825 */ /* 0x020fc800078e0212 */
[----:B------:R-:W-:Y:S01]  /*0940*/  VIADD R3, R20, UR4 ;  /* 0x0000000414037c36 */ /* 0x000fe20008000000 */
[----:B----4-:R1:W-:Y:S03]  /*0950*/  @!P0 STG.E.128 desc[UR6][R24.64], R8 ;  /* 0x0000000818008986 */ /* 0x0103e6000c101d06 */
[----:B------:R-:W-:Y:S01]  /*0960*/  IMAD R3, R16, 0x4, R3 ;  /* 0x0000000410037824 */ /* 0x000fe200078e0203 */
[----:B0-----:R1:W-:Y:S01]  /*0970*/  @!P0 STG.E.128 desc[UR6][R26.64], R12 ;  /* 0x0000000c1a008986 */ /* 0x0013e2000c101d06 */
[----:B------:R-:W-:Y:S05]  /*0980*/  @P0 EXIT ;  /* 0x000000000000094d */ /* 0x000fea0003800000 */
[----:B-1----:R-:W-:Y:S01]  /*0990*/  LDS R4, [R3+0x3000] ;  /* 0x0030000003047984 */ /* 0x002fe20000000800 */
[----:B------:R-:W-:-:S03]  /*09a0*/  LOP3.LUT R21, R21, 0x30, R0, 0xfe, !PT ;  /* 0x0000003015157812 */ /* 0x000fc600078efe00 */
[----:B------:R-:W-:Y:S02]  /*09b0*/  LDS R5, [R3+0x3004] ;  /* 0x0030040003057984 */ /* 0x000fe40000000800 */
[----:B------:R-:W-:Y:S02]  /*09c0*/  IMAD R21, R21, 0x100, R2 ;  /* 0x0000010015157824 */ /* 0x000fe400078e0202 */
[----:B------:R-:W-:Y:S02]  /*09d0*/  LDS R6, [R3+0x3008] ;  /* 0x0030080003067984 */ /* 0x000fe40000000800 */
[----:B------:R-:W-:Y:S02]  /*09e0*/  IMAD.WIDE R18, R21, 0x4, R18 ;  /* 0x0000000415127825 */ /* 0x000fe400078e0212 */
[----:B------:R-:W0:Y:S04]  /*09f0*/  LDS R7, [R3+0x300c] ;  /* 0x00300c0003077984 */ /* 0x000e280000000800 */
[----:B0-----:R-:W-:Y:S01]  /*0a00*/  STG.E.128 desc[UR6][R18.64], R4 ;  /* 0x0000000412007986 */ /* 0x001fe2000c101d06 */
[----:B------:R-:W-:Y:S05]  /*0a10*/  EXIT ;  /* 0x000000000000794d */ /* 0x000fea0003800000 */
.L_x_0:
[----:B------:R-:W-:-:S00]  /*0a20*/  BRA `(.L_x_0) ;  /* 0xfffffffc00fc7947 */ /* 0x000fc0000383ffff */
[----:B------:R-:W-:-:S00]  /*0a30*/  NOP ;  /* 0x0000000000007918 */ /* 0x000fc00000000000 */
        /* <DEDUP_REMOVED lines=12> */
.L_x_1:


//--------------------- .nv.shared.triton_poi_fused_convolution_35 --------------------------
	.section	.nv.shared.triton_poi_fused_convolution_35,"aw",@nobits
	.sectionflags	@""
	.align	16
	.zero		1024


//--------------------- .nv.constant0.triton_poi_fused_convolution_35 --------------------------
	.section	.nv.constant0.triton_poi_fused_convolution_35,"a",@progbits
	.sectionflags	@""
	.align	4
.nv.constant0.triton_poi_fused_convolution_35:
	.zero		560
